//
// Generated by NVIDIA NVVM Compiler
//
// Compiler Build ID: CL-36424714
// Cuda compilation tools, release 13.0, V13.0.88
// Based on NVVM 20.0.0
//

.version 9.0
.target sm_100
.address_size 64

.extern .func  (.param .b32 func_retval0) vprintf
(
	.param .b64 vprintf_param_0,
	.param .b64 vprintf_param_1
)
;
.global .align 1 .b8 $str[15] = {84, 104, 114, 101, 97, 100, 32, 73, 68, 58, 32, 37, 117, 10};

.entry _ZN32_GLOBAL__N__3af84fce_4_k_cu_main3kerEv()
{
	.local .align 8 .b8 	__local_depot0[8];
	.reg .b64 	%SP;
	.reg .b64 	%SPL;
	.reg .b32 	%r<4>;
	.reg .b64 	%rd<5>;

	mov.u64 	%SPL, __local_depot0;
	cvta.local.u64 	%SP, %SPL;
	add.u64 	%rd1, %SP, 0;
	add.u64 	%rd2, %SPL, 0;
	mov.u32 	%r1, %tid.x;
	st.local.u32 	[%rd2], %r1;
	mov.u64 	%rd3, $str;
	cvta.global.u64 	%rd4, %rd3;
	{ // callseq 0, 0
	.param .b64 param0;
	st.param.b64 	[param0], %rd4;
	.param .b64 param1;
	st.param.b64 	[param1], %rd1;
	.param .b32 retval0;
	call.uni (retval0), 
	vprintf, 
	(
	param0, 
	param1
	);
	ld.param.b32 	%r2, [retval0];
	} // callseq 0
	ret;

}


// ===== COMPILED SASS (sm_100) =====

	.target	sm_100

	.elftype	@"ET_EXEC"


//--------------------- .note.nv.tkinfo           --------------------------
	.section	.note.nv.tkinfo,"",@"SHT_NOTE"
	.sectionflags	@"SHF_NOTE_NV_TKINFO"
	.tkinfo
        /*0018*/ 	.word	0x00000002
        /*0030*/ 	.string	""
        /*0030*/ 	.string	"ptxas"
        /*0030*/ 	.string	"Cuda compilation tools, release 13.0, V13.0.88"
        /*0030*/ 	.string	"Build cuda_13.0.r13.0/compiler.36424714_0"
        /*0030*/ 	.string	"-arch sm_100 -m 64 "



//--------------------- .note.nv.cuinfo           --------------------------
	.section	.note.nv.cuinfo,"",@"SHT_NOTE"
	.sectionflags	@"SHF_NOTE_NV_CUINFO"
        /*0018*/ 	.short	0x0002
        /*001a*/ 	.short	0x0064
        /*001c*/ 	.short	0x0082
	.zero		2


//--------------------- .nv.info                  --------------------------
	.section	.nv.info,"",@"SHT_CUDA_INFO"
	.align	4


	//----- nvinfo : EIATTR_REGCOUNT
	.align		4
        /*0000*/ 	.byte	0x04, 0x2f
        /*0002*/ 	.short	(.L_2 - .L_1)
	.align		4
.L_1:
        /*0004*/ 	.word	index@(_ZN32_GLOBAL__N__3af84fce_4_k_cu_main3kerEv)
        /*0008*/ 	.word	0x00000018


	//----- nvinfo : EIATTR_FRAME_SIZE
	.align		4
.L_2:
        /*000c*/ 	.byte	0x04, 0x11
        /*000e*/ 	.short	(.L_4 - .L_3)
	.align		4
.L_3:
        /*0010*/ 	.word	index@(_ZN32_GLOBAL__N__3af84fce_4_k_cu_main3kerEv)
        /*0014*/ 	.word	0x00000008


	//----- nvinfo : EIATTR_MIN_STACK_SIZE
	.align		4
.L_4:
        /*0018*/ 	.byte	0x04, 0x12
        /*001a*/ 	.short	(.L_6 - .L_5)
	.align		4
.L_5:
        /*001c*/ 	.word	index@(_ZN32_GLOBAL__N__3af84fce_4_k_cu_main3kerEv)
        /*0020*/ 	.word	0x00000008
.L_6:


//--------------------- .nv.compat                --------------------------
	.section	.nv.compat,"",@"SHT_CUDA_COMPAT_INFO"
	.align	4
        /*0000*/ 	.byte	0x02, 0x09, 0x00, 0x00, 0x02, 0x02, 0x01, 0x00, 0x02, 0x05, 0x05, 0x00, 0x03, 0x07, 0x01, 0x01
        /*0010*/ 	.byte	0x02, 0x03, 0x00, 0x00, 0x02, 0x06, 0x01, 0x00, 0x04, 0x0b, 0x08, 0x00, 0x09, 0x00, 0x00, 0x00
        /*0020*/ 	.byte	0x00, 0x00, 0x00, 0x00


//--------------------- .nv.info._ZN32_GLOBAL__N__3af84fce_4_k_cu_main3kerEv --------------------------
	.section	.nv.info._ZN32_GLOBAL__N__3af84fce_4_k_cu_main3kerEv,"",@"SHT_CUDA_INFO"
	.sectionflags	@""
	.align	4


	//----- nvinfo : EIATTR_CUDA_API_VERSION
	.align		4
        /*0000*/ 	.byte	0x04, 0x37
        /*0002*/ 	.short	(.L_8 - .L_7)
.L_7:
        /*0004*/ 	.word	0x00000082


	//----- nvinfo : EIATTR_SPARSE_MMA_MASK
	.align		4
.L_8:
        /*0008*/ 	.byte	0x03, 0x50
        /*000a*/ 	.short	0x0000


	//----- nvinfo : EIATTR_MAXREG_COUNT
	.align		4
        /*000c*/ 	.byte	0x03, 0x1b
        /*000e*/ 	.short	0x00ff


	//----- nvinfo : EIATTR_EXTERNS
	.align		4
        /*0010*/ 	.byte	0x04, 0x0f
        /*0012*/ 	.short	(.L_10 - .L_9)


	//   ....[0]....
	.align		4
.L_9:
        /*0014*/ 	.word	index@(vprintf)


	//----- nvinfo : EIATTR_MERCURY_ISA_VERSION
	.align		4
.L_10:
        /*0018*/ 	.byte	0x03, 0x5f
        /*001a*/ 	.short	0x0101


	//----- nvinfo : EIATTR_VRC_CTA_INIT_COUNT
	.align		4
        /*001c*/ 	.byte	0x02, 0x4a
	.zero		1
	.zero		1


	//----- nvinfo : EIATTR_SYSCALL_OFFSETS
	.align		4
        /*0020*/ 	.byte	0x04, 0x46
        /*0022*/ 	.short	(.L_12 - .L_11)


	//   ....[0]....
.L_11:
        /*0024*/ 	.word	0x000000e0


	//----- nvinfo : EIATTR_EXIT_INSTR_OFFSETS
	.align		4
.L_12:
        /*0028*/ 	.byte	0x04, 0x1c
        /*002a*/ 	.short	(.L_14 - .L_13)


	//   ....[0]....
.L_13:
        /*002c*/ 	.word	0x000000f0


	//----- nvinfo : EIATTR_SW_WAR
	.align		4
.L_14:
        /*0030*/ 	.byte	0x04, 0x36
        /*0032*/ 	.short	(.L_16 - .L_15)
.L_15:
        /*0034*/ 	.word	0x00000008
.L_16:


//--------------------- .nv.callgraph             --------------------------
	.section	.nv.callgraph,"",@"SHT_CUDA_CALLGRAPH"
	.align	4
	.sectionentsize	8
	.align		4
        /*0000*/ 	.word	0x00000000
	.align		4
        /*0004*/ 	.word	0xffffffff
	.align		4
        /*0008*/ 	.word	index@(_ZN32_GLOBAL__N__3af84fce_4_k_cu_main3kerEv)
	.align		4
        /*000c*/ 	.word	index@(vprintf)
	.align		4
        /*0010*/ 	.word	0x00000000
	.align		4
        /*0014*/ 	.word	0xfffffffe
	.align		4
        /*0018*/ 	.word	0x00000000
	.align		4
        /*001c*/ 	.word	0xfffffffd
	.align		4
        /*0020*/ 	.word	0x00000000
	.align		4
        /*0024*/ 	.word	0xfffffffc


//--------------------- .nv.constant4             --------------------------
	.section	.nv.constant4,"a",@progbits
	.align	8
	.align		8
.nv.constant4:
        /*0000*/ 	.dword	vprintf
	.align		8
        /*0008*/ 	.dword	$str


//--------------------- .text._ZN32_GLOBAL__N__3af84fce_4_k_cu_main3kerEv --------------------------
	.section	.text._ZN32_GLOBAL__N__3af84fce_4_k_cu_main3kerEv,"ax",@progbits
	.align	128
.text._ZN32_GLOBAL__N__3af84fce_4_k_cu_main3kerEv:
        .type           _ZN32_GLOBAL__N__3af84fce_4_k_cu_main3kerEv,@function
        .size           _ZN32_GLOBAL__N__3af84fce_4_k_cu_main3kerEv,(.L_x_2 - _ZN32_GLOBAL__N__3af84fce_4_k_cu_main3kerEv)
        .other          _ZN32_GLOBAL__N__3af84fce_4_k_cu_main3kerEv,@"STO_CUDA_ENTRY STV_DEFAULT"
_ZN32_GLOBAL__N__3af84fce_4_k_cu_main3kerEv:
[----:B------:R-:W0:Y:S01]  /*0000*/  LDC R1, c[0x0][0x37c] ;  /* 0x0000df00ff017b82 */ /* 0x000e220000000800 */
[----:B------:R-:W1:Y:S01]  /*0010*/  S2R R8, SR_TID.X ;  /* 0x0000000000087919 */ /* 0x000e620000002100 */
[----:B0-----:R-:W-:Y:S01]  /*0020*/  VIADD R1, R1, 0xfffffff8 ;  /* 0xfffffff801017836 */ /* 0x001fe20000000000 */
[----:B------:R-:W-:Y:S01]  /*0030*/  MOV R0, 0x0 ;  /* 0x0000000000007802 */ /* 0x000fe20000000f00 */
[----:B------:R-:W0:Y:S04]  /*0040*/  LDCU UR4, c[0x0][0x2f8] ;  /* 0x00005f00ff0477ac */ /* 0x000e280008000800 */
[----:B------:R2:W3:Y:S01]  /*0050*/  LDC.64 R2, c[0x4][R0] ;  /* 0x0100000000027b82 */ /* 0x0004e20000000a00 */
[----:B------:R-:W4:Y:S01]  /*0060*/  LDCU.64 UR6, c[0x4][0x8] ;  /* 0x01000100ff0677ac */ /* 0x000f220008000a00 */
[----:B------:R-:W5:Y:S01]  /*0070*/  LDCU UR5, c[0x0][0x2fc] ;  /* 0x00005f80ff0577ac */ /* 0x000f620008000800 */
[----:B0-----:R-:W-:Y:S01]  /*0080*/  IADD3 R6, P0, PT, R1, UR4, RZ ;  /* 0x0000000401067c10 */ /* 0x001fe2000ff1e0ff */
[----:B----4-:R-:W-:Y:S01]  /*0090*/  IMAD.U32 R4, RZ, RZ, UR6 ;  /* 0x00000006ff047e24 */ /* 0x010fe2000f8e00ff */
[----:B------:R-:W-:-:S03]  /*00a0*/  MOV R5, UR7 ;  /* 0x0000000700057c02 */ /* 0x000fc60008000f00 */
[----:B-----5:R-:W-:Y:S01]  /*00b0*/  IMAD.X R7, RZ, RZ, UR5, P0 ;  /* 0x00000005ff077e24 */ /* 0x020fe200080e06ff */
[----:B-1----:R2:W-:Y:S07]  /*00c0*/  STL [R1], R8 ;  /* 0x0000000801007387 */ /* 0x0025ee0000100800 */
[----:B------:R-:W-:-:S07]  /*00d0*/  LEPC R20, `(.L_x_0) ;  /* 0x000000001014794e */ /* 0x000fce0000000000 */
[----:B--23--:R-:W-:Y:S05]  /*00e0*/  CALL.ABS.NOINC R2 ;  /* 0x0000000002007343 */ /* 0x00cfea0003c00000 */
.L_x_0:
[----:B------:R-:W-:Y:S05]  /*00f0*/  EXIT ;  /* 0x000000000000794d */ /* 0x000fea0003800000 */
.L_x_1:
[----:B------:R-:W-:-:S00]  /*0100*/  BRA `(.L_x_1) ;  /* 0xfffffffc00fc7947 */ /* 0x000fc0000383ffff */
[----:B------:R-:W-:-:S00]  /*0110*/  NOP ;  /* 0x0000000000007918 */ /* 0x000fc00000000000 */
        /* <DEDUP_REMOVED lines=14> */
.L_x_2:


//--------------------- .nv.global.init           --------------------------
	.section	.nv.global.init,"aw",@progbits
.nv.global.init:
	.type		$str,@object
	.size		$str,(.L_0 - $str)
$str:
        /*0000*/ 	.byte	0x54, 0x68, 0x72, 0x65, 0x61, 0x64, 0x20, 0x49, 0x44, 0x3a, 0x20, 0x25, 0x75, 0x0a, 0x00
.L_0:


//--------------------- .nv.shared.reserved.0     --------------------------
	.section	.nv.shared.reserved.0,"aw",@nobits
	.weak		__nv_reservedSMEM_offset_0_alias
	.size		__nv_reservedSMEM_offset_0_alias, 0, 64
	.other		__nv_reservedSMEM_offset_0_alias,@"STO_CUDA_RESERVED_SHARED STV_DEFAULT"
__nv_reservedSMEM_offset_0_alias:
	.zero		0
	.zero		64


//--------------------- .nv.constant0._ZN32_GLOBAL__N__3af84fce_4_k_cu_main3kerEv --------------------------
	.section	.nv.constant0._ZN32_GLOBAL__N__3af84fce_4_k_cu_main3kerEv,"a",@progbits
	.sectionflags	@""
	.align	4
.nv.constant0._ZN32_GLOBAL__N__3af84fce_4_k_cu_main3kerEv:
	.zero		896


//--------------------- SYMBOLS --------------------------

	.type		.nv.reservedSmem.offset0,@object
	.size		.nv.reservedSmem.offset0,0x4
	.type		vprintf,@function
